	.headerflags	@"EF_CUDA_TEXMODE_UNIFIED EF_CUDA_64BIT_ADDRESS EF_CUDA_ACCELERATORS EF_CUDA_SM90 EF_CUDA_VIRTUAL_SM(EF_CUDA_SM90)"
	.elftype	@"ET_EXEC"


//--------------------- .nv.info                  --------------------------
	.section	.nv.info,"",@"SHT_CUDA_INFO"
	.align	4


	//----- nvinfo : EIATTR_REGCOUNT
	.align		4
        /*0000*/ 	.byte	0x04, 0x2f
        /*0002*/ 	.short	(.L_1 - .L_0)
	.align		4
.L_0:
        /*0004*/ 	.word	index@(triton_poi_fused_div_2)
        /*0008*/ 	.word	0x0000000c


	//----- nvinfo : EIATTR_MIN_STACK_SIZE
	.align		4
.L_1:
        /*000c*/ 	.byte	0x04, 0x12
        /*000e*/ 	.short	(.L_3 - .L_2)
	.align		4
.L_2:
        /*0010*/ 	.word	index@(triton_poi_fused_div_2)
        /*0014*/ 	.word	0x00000000


	//----- nvinfo : EIATTR_FRAME_SIZE
	.align		4
.L_3:
        /*0018*/ 	.byte	0x04, 0x11
        /*001a*/ 	.short	(.L_5 - .L_4)
	.align		4
.L_4:
        /*001c*/ 	.word	index@(triton_poi_fused_div_2)
        /*0020*/ 	.word	0x00000000


	//----- nvinfo : EIATTR_MIN_STACK_SIZE
	.align		4
.L_5:
        /*0024*/ 	.byte	0x04, 0x12
        /*0026*/ 	.short	(.L_7 - .L_6)
	.align		4
.L_6:
        /*0028*/ 	.word	index@(triton_poi_fused_div_2)
        /*002c*/ 	.word	0x00000000
.L_7:


//--------------------- .nv.info.triton_poi_fused_div_2 --------------------------
	.section	.nv.info.triton_poi_fused_div_2,"",@"SHT_CUDA_INFO"
	.sectionflags	@""
	.align	4


	//----- nvinfo : EIATTR_CUDA_API_VERSION
	.align		4
        /*0000*/ 	.byte	0x04, 0x37
        /*0002*/ 	.short	(.L_9 - .L_8)
.L_8:
        /*0004*/ 	.word	0x0000007c


	//----- nvinfo : EIATTR_KPARAM_INFO
	.align		4
.L_9:
        /*0008*/ 	.byte	0x04, 0x17
        /*000a*/ 	.short	(.L_11 - .L_10)
.L_10:
        /*000c*/ 	.word	0x00000000
        /*0010*/ 	.short	0x0003
        /*0012*/ 	.short	0x0018
        /*0014*/ 	.byte	0x00, 0xf0, 0x11, 0x00


	//----- nvinfo : EIATTR_KPARAM_INFO
	.align		4
.L_11:
        /*0018*/ 	.byte	0x04, 0x17
        /*001a*/ 	.short	(.L_13 - .L_12)
.L_12:
        /*001c*/ 	.word	0x00000000
        /*0020*/ 	.short	0x0002
        /*0022*/ 	.short	0x0010
        /*0024*/ 	.byte	0x00, 0xf4, 0x21, 0x00


	//----- nvinfo : EIATTR_KPARAM_INFO
	.align		4
.L_13:
        /*0028*/ 	.byte	0x04, 0x17
        /*002a*/ 	.short	(.L_15 - .L_14)
.L_14:
        /*002c*/ 	.word	0x00000000
        /*0030*/ 	.short	0x0001
        /*0032*/ 	.short	0x0008
        /*0034*/ 	.byte	0x00, 0xf4, 0x21, 0x00


	//----- nvinfo : EIATTR_KPARAM_INFO
	.align		4
.L_15:
        /*0038*/ 	.byte	0x04, 0x17
        /*003a*/ 	.short	(.L_17 - .L_16)
.L_16:
        /*003c*/ 	.word	0x00000000
        /*0040*/ 	.short	0x0000
        /*0042*/ 	.short	0x0000
        /*0044*/ 	.byte	0x00, 0xf4, 0x21, 0x00


	//----- nvinfo : EIATTR_SPARSE_MMA_MASK
	.align		4
.L_17:
        /*0048*/ 	.byte	0x03, 0x50
        /*004a*/ 	.short	0x0000


	//----- nvinfo : EIATTR_MAXREG_COUNT
	.align		4
        /*004c*/ 	.byte	0x03, 0x1b
        /*004e*/ 	.short	0x00ff


	//----- nvinfo : EIATTR_EXIT_INSTR_OFFSETS
	.align		4
        /*0050*/ 	.byte	0x04, 0x1c
        /*0052*/ 	.short	(.L_19 - .L_18)


	//   ....[0]....
.L_18:
        /*0054*/ 	.word	0x000001b0


	//   ....[1]....
        /*0058*/ 	.word	0x000001d0


	//----- nvinfo : EIATTR_REQNTID
	.align		4
.L_19:
        /*005c*/ 	.byte	0x04, 0x10
        /*005e*/ 	.short	(.L_21 - .L_20)
.L_20:
        /*0060*/ 	.word	0x00000080
        /*0064*/ 	.word	0x00000001
        /*0068*/ 	.word	0x00000001


	//----- nvinfo : EIATTR_CBANK_PARAM_SIZE
	.align		4
.L_21:
        /*006c*/ 	.byte	0x03, 0x19
        /*006e*/ 	.short	0x001c


	//----- nvinfo : EIATTR_PARAM_CBANK
	.align		4
        /*0070*/ 	.byte	0x04, 0x0a
        /*0072*/ 	.short	(.L_23 - .L_22)
	.align		4
.L_22:
        /*0074*/ 	.word	index@(.nv.constant0.triton_poi_fused_div_2)
        /*0078*/ 	.short	0x0210
        /*007a*/ 	.short	0x001c


	//----- nvinfo : EIATTR_SW_WAR
	.align		4
.L_23:
        /*007c*/ 	.byte	0x04, 0x36
        /*007e*/ 	.short	(.L_25 - .L_24)
.L_24:
        /*0080*/ 	.word	0x00000008
.L_25:


//--------------------- .nv.callgraph             --------------------------
	.section	.nv.callgraph,"",@"SHT_CUDA_CALLGRAPH"
	.align	4
	.sectionentsize	8
	.align		4
        /*0000*/ 	.word	0x00000000
	.align		4
        /*0004*/ 	.word	0xffffffff
	.align		4
        /*0008*/ 	.word	0x00000000
	.align		4
        /*000c*/ 	.word	0xfffffffe
	.align		4
        /*0010*/ 	.word	0x00000000
	.align		4
        /*0014*/ 	.word	0xfffffffd
	.align		4
        /*0018*/ 	.word	0x00000000
	.align		4
        /*001c*/ 	.word	0xfffffffc


//--------------------- .text.triton_poi_fused_div_2 --------------------------
	.section	.text.triton_poi_fused_div_2,"ax",@progbits
	.align	128
        .global         triton_poi_fused_div_2
        .type           triton_poi_fused_div_2,@function
        .size           triton_poi_fused_div_2,(.L_x_1 - triton_poi_fused_div_2)
        .other          triton_poi_fused_div_2,@"STO_CUDA_ENTRY STV_DEFAULT"
triton_poi_fused_div_2:
.text.triton_poi_fused_div_2:
[----:B------:R-:W0:Y:S02]  /*0000*/  LDC R1, c[0x0][0x28] ;  /* 0x00000a00ff017b82 */ /* 0x000e240000000800 */
[----:B------:R-:W1:Y:S01]  /*0010*/  S2R R0, SR_TID.X ;  /* 0x0000000000007919 */ /* 0x000e620000002100 */
[----:B------:R-:W2:Y:S01]  /*0020*/  LDC.64 R4, c[0x0][0x218] ;  /* 0x00008600ff047b82 */ /* 0x000ea20000000a00 */
[----:B------:R-:W-:Y:S01]  /*0030*/  ULDC.64 UR4, c[0x0][0x208] ;  /* 0x0000820000047ab9 */ /* 0x000fe20000000a00 */
[----:B------:R-:W3:Y:S06]  /*0040*/  S2R R7, SR_CTAID.X ;  /* 0x0000000000077919 */ /* 0x000eec0000002500 */
[----:B------:R-:W4:Y:S01]  /*0050*/  LDC.64 R2, c[0x0][0x210] ;  /* 0x00008400ff027b82 */ /* 0x000f220000000a00 */
[----:B--2---:R2:W5:Y:S01]  /*0060*/  LDG.E R6, desc[UR4][R4.64] ;  /* 0x0000000404067981 */ /* 0x004562000c1e1900 */
[----:B------:R-:W-:-:S02]  /*0070*/  CS2R R8, SRZ ;  /* 0x0000000000087805 */ /* 0x000fc4000001ff00 */
[----:B-1----:R-:W-:-:S04]  /*0080*/  SHF.L.U32 R0, R0, 0x1, RZ ;  /* 0x0000000100007819 */ /* 0x002fc800000006ff */
[----:B--2---:R-:W1:Y:S01]  /*0090*/  LDC.64 R4, c[0x0][0x220] ;  /* 0x00008800ff047b82 */ /* 0x004e620000000a00 */
[----:B------:R-:W-:-:S04]  /*00a0*/  LOP3.LUT R0, R0, 0xfe, RZ, 0xc0, !PT ;  /* 0x000000fe00007812 */ /* 0x000fc800078ec0ff */
[----:B---3--:R-:W-:-:S04]  /*00b0*/  LEA R7, R7, R0, 0x8 ;  /* 0x0000000007077211 */ /* 0x008fc800078e40ff */
[C---:B------:R-:W-:Y:S01]  /*00c0*/  ISETP.GE.AND P2, PT, R7.reuse, 0x200, PT ;  /* 0x000002000700780c */ /* 0x040fe20003f46270 */
[----:B----4-:R-:W-:-:S12]  /*00d0*/  IMAD.WIDE R2, R7, 0x4, R2 ;  /* 0x0000000407027825 */ /* 0x010fd800078e0202 */
[----:B------:R1:W2:Y:S02]  /*00e0*/  @!P2 LDG.E.64 R8, desc[UR4][R2.64] ;  /* 0x000000040208a981 */ /* 0x0002a4000c1e1b00 */
[----:B-1----:R-:W-:Y:S01]  /*00f0*/  IMAD.WIDE R2, R7, 0x4, R4 ;  /* 0x0000000407027825 */ /* 0x002fe200078e0204 */
[C---:B-----5:R-:W-:Y:S02]  /*0100*/  FSETP.GT.AND P0, PT, |R6|.reuse, 8.50705917302346158658e+37, PT ;  /* 0x7e8000000600780b */ /* 0x060fe40003f04200 */
[----:B------:R-:W-:-:S11]  /*0110*/  FSETP.GEU.AND P1, PT, |R6|, 1.175494350822287508e-38, PT ;  /* 0x008000000600780b */ /* 0x000fd60003f2e200 */
[----:B------:R-:W-:-:S04]  /*0120*/  @P0 FMUL R6, R6, 0.25 ;  /* 0x3e80000006060820 */ /* 0x000fc80000400000 */
[----:B------:R-:W-:-:S06]  /*0130*/  @!P1 FMUL R6, R6, 16777216 ;  /* 0x4b80000006069820 */ /* 0x000fcc0000400000 */
[----:B------:R-:W1:Y:S01]  /*0140*/  MUFU.RCP R6, R6 ;  /* 0x0000000600067308 */ /* 0x000e620000001000 */
[----:B--2---:R-:W-:Y:S01]  /*0150*/  @P0 FMUL R8, R8, 0.25 ;  /* 0x3e80000008080820 */ /* 0x004fe20000400000 */
[----:B------:R-:W-:-:S03]  /*0160*/  @P0 FMUL R9, R9, 0.25 ;  /* 0x3e80000009090820 */ /* 0x000fc60000400000 */
[----:B------:R-:W-:Y:S01]  /*0170*/  @!P1 FMUL R8, R8, 16777216 ;  /* 0x4b80000008089820 */ /* 0x000fe20000400000 */
[----:B------:R-:W-:-:S03]  /*0180*/  @!P1 FMUL R9, R9, 16777216 ;  /* 0x4b80000009099820 */ /* 0x000fc60000400000 */
[C---:B-1----:R-:W-:Y:S01]  /*0190*/  FMUL R8, R6.reuse, R8 ;  /* 0x0000000806087220 */ /* 0x042fe20000400000 */
[----:B------:R-:W-:Y:S01]  /*01a0*/  FMUL R9, R6, R9 ;  /* 0x0000000906097220 */ /* 0x000fe20000400000 */
[----:B------:R-:W-:Y:S06]  /*01b0*/  @P2 EXIT ;  /* 0x000000000000294d */ /* 0x000fec0003800000 */
[----:B------:R-:W-:Y:S01]  /*01c0*/  STG.E.64 desc[UR4][R2.64], R8 ;  /* 0x0000000802007986 */ /* 0x000fe2000c101b04 */
[----:B------:R-:W-:Y:S05]  /*01d0*/  EXIT ;  /* 0x000000000000794d */ /* 0x000fea0003800000 */
.L_x_0:
[----:B------:R-:W-:-:S00]  /*01e0*/  BRA `(.L_x_0) ;  /* 0xfffffffc00fc7947 */ /* 0x000fc0000383ffff */
[----:B------:R-:W-:-:S00]  /*01f0*/  NOP ;  /* 0x0000000000007918 */ /* 0x000fc00000000000 */
        /* <DEDUP_REMOVED lines=8> */
.L_x_1:


//--------------------- .nv.constant0.triton_poi_fused_div_2 --------------------------
	.section	.nv.constant0.triton_poi_fused_div_2,"a",@progbits
	.sectionflags	@""
	.align	4
.nv.constant0.triton_poi_fused_div_2:
	.zero		556
